	.headerflags	@"EF_CUDA_TEXMODE_UNIFIED EF_CUDA_64BIT_ADDRESS EF_CUDA_ACCELERATORS EF_CUDA_SM90 EF_CUDA_VIRTUAL_SM(EF_CUDA_SM90)"
	.elftype	@"ET_EXEC"


//--------------------- .nv.info                  --------------------------
	.section	.nv.info,"",@"SHT_CUDA_INFO"
	.align	4


	//----- nvinfo : EIATTR_REGCOUNT
	.align		4
        /*0000*/ 	.byte	0x04, 0x2f
        /*0002*/ 	.short	(.L_1 - .L_0)
	.align		4
.L_0:
        /*0004*/ 	.word	index@(triton_poi_fused_10)
        /*0008*/ 	.word	0x00000014


	//----- nvinfo : EIATTR_MIN_STACK_SIZE
	.align		4
.L_1:
        /*000c*/ 	.byte	0x04, 0x12
        /*000e*/ 	.short	(.L_3 - .L_2)
	.align		4
.L_2:
        /*0010*/ 	.word	index@(triton_poi_fused_10)
        /*0014*/ 	.word	0x00000000


	//----- nvinfo : EIATTR_FRAME_SIZE
	.align		4
.L_3:
        /*0018*/ 	.byte	0x04, 0x11
        /*001a*/ 	.short	(.L_5 - .L_4)
	.align		4
.L_4:
        /*001c*/ 	.word	index@(triton_poi_fused_10)
        /*0020*/ 	.word	0x00000000


	//----- nvinfo : EIATTR_MIN_STACK_SIZE
	.align		4
.L_5:
        /*0024*/ 	.byte	0x04, 0x12
        /*0026*/ 	.short	(.L_7 - .L_6)
	.align		4
.L_6:
        /*0028*/ 	.word	index@(triton_poi_fused_10)
        /*002c*/ 	.word	0x00000000
.L_7:


//--------------------- .nv.info.triton_poi_fused_10 --------------------------
	.section	.nv.info.triton_poi_fused_10,"",@"SHT_CUDA_INFO"
	.sectionflags	@""
	.align	4


	//----- nvinfo : EIATTR_CUDA_API_VERSION
	.align		4
        /*0000*/ 	.byte	0x04, 0x37
        /*0002*/ 	.short	(.L_9 - .L_8)
.L_8:
        /*0004*/ 	.word	0x0000007c


	//----- nvinfo : EIATTR_KPARAM_INFO
	.align		4
.L_9:
        /*0008*/ 	.byte	0x04, 0x17
        /*000a*/ 	.short	(.L_11 - .L_10)
.L_10:
        /*000c*/ 	.word	0x00000000
        /*0010*/ 	.short	0x0003
        /*0012*/ 	.short	0x0014
        /*0014*/ 	.byte	0x00, 0xf0, 0x11, 0x00


	//----- nvinfo : EIATTR_KPARAM_INFO
	.align		4
.L_11:
        /*0018*/ 	.byte	0x04, 0x17
        /*001a*/ 	.short	(.L_13 - .L_12)
.L_12:
        /*001c*/ 	.word	0x00000000
        /*0020*/ 	.short	0x0002
        /*0022*/ 	.short	0x0010
        /*0024*/ 	.byte	0x00, 0xf0, 0x11, 0x00


	//----- nvinfo : EIATTR_KPARAM_INFO
	.align		4
.L_13:
        /*0028*/ 	.byte	0x04, 0x17
        /*002a*/ 	.short	(.L_15 - .L_14)
.L_14:
        /*002c*/ 	.word	0x00000000
        /*0030*/ 	.short	0x0001
        /*0032*/ 	.short	0x0008
        /*0034*/ 	.byte	0x00, 0xf4, 0x21, 0x00


	//----- nvinfo : EIATTR_KPARAM_INFO
	.align		4
.L_15:
        /*0038*/ 	.byte	0x04, 0x17
        /*003a*/ 	.short	(.L_17 - .L_16)
.L_16:
        /*003c*/ 	.word	0x00000000
        /*0040*/ 	.short	0x0000
        /*0042*/ 	.short	0x0000
        /*0044*/ 	.byte	0x00, 0xf4, 0x21, 0x00


	//----- nvinfo : EIATTR_SPARSE_MMA_MASK
	.align		4
.L_17:
        /*0048*/ 	.byte	0x03, 0x50
        /*004a*/ 	.short	0x0000


	//----- nvinfo : EIATTR_MAXREG_COUNT
	.align		4
        /*004c*/ 	.byte	0x03, 0x1b
        /*004e*/ 	.short	0x00ff


	//----- nvinfo : EIATTR_EXIT_INSTR_OFFSETS
	.align		4
        /*0050*/ 	.byte	0x04, 0x1c
        /*0052*/ 	.short	(.L_19 - .L_18)


	//   ....[0]....
.L_18:
        /*0054*/ 	.word	0x00000440


	//   ....[1]....
        /*0058*/ 	.word	0x00000490


	//----- nvinfo : EIATTR_REQNTID
	.align		4
.L_19:
        /*005c*/ 	.byte	0x04, 0x10
        /*005e*/ 	.short	(.L_21 - .L_20)
.L_20:
        /*0060*/ 	.word	0x00000080
        /*0064*/ 	.word	0x00000001
        /*0068*/ 	.word	0x00000001


	//----- nvinfo : EIATTR_CBANK_PARAM_SIZE
	.align		4
.L_21:
        /*006c*/ 	.byte	0x03, 0x19
        /*006e*/ 	.short	0x0018


	//----- nvinfo : EIATTR_PARAM_CBANK
	.align		4
        /*0070*/ 	.byte	0x04, 0x0a
        /*0072*/ 	.short	(.L_23 - .L_22)
	.align		4
.L_22:
        /*0074*/ 	.word	index@(.nv.constant0.triton_poi_fused_10)
        /*0078*/ 	.short	0x0210
        /*007a*/ 	.short	0x0018


	//----- nvinfo : EIATTR_SW_WAR
	.align		4
.L_23:
        /*007c*/ 	.byte	0x04, 0x36
        /*007e*/ 	.short	(.L_25 - .L_24)
.L_24:
        /*0080*/ 	.word	0x00000008
.L_25:


//--------------------- .nv.callgraph             --------------------------
	.section	.nv.callgraph,"",@"SHT_CUDA_CALLGRAPH"
	.align	4
	.sectionentsize	8
	.align		4
        /*0000*/ 	.word	0x00000000
	.align		4
        /*0004*/ 	.word	0xffffffff
	.align		4
        /*0008*/ 	.word	0x00000000
	.align		4
        /*000c*/ 	.word	0xfffffffe
	.align		4
        /*0010*/ 	.word	0x00000000
	.align		4
        /*0014*/ 	.word	0xfffffffd
	.align		4
        /*0018*/ 	.word	0x00000000
	.align		4
        /*001c*/ 	.word	0xfffffffc


//--------------------- .text.triton_poi_fused_10 --------------------------
	.section	.text.triton_poi_fused_10,"ax",@progbits
	.sectionflags	@"SHF_BARRIERS=1"
	.align	128
        .global         triton_poi_fused_10
        .type           triton_poi_fused_10,@function
        .size           triton_poi_fused_10,(.L_x_1 - triton_poi_fused_10)
        .other          triton_poi_fused_10,@"STO_CUDA_ENTRY STV_DEFAULT"
triton_poi_fused_10:
.text.triton_poi_fused_10:
[----:B------:R-:W0:Y:S02]  /*0000*/  LDC R1, c[0x0][0x28] ;  /* 0x00000a00ff017b82 */ /* 0x000e240000000800 */
[----:B------:R-:W1:Y:S01]  /*0010*/  S2R R2, SR_TID.X ;  /* 0x0000000000027919 */ /* 0x000e620000002100 */
[----:B------:R-:W2:Y:S01]  /*0020*/  LDC.64 R8, c[0x0][0x210] ;  /* 0x00008400ff087b82 */ /* 0x000ea20000000a00 */
[----:B------:R-:W-:Y:S01]  /*0030*/  CS2R R6, SRZ ;  /* 0x0000000000067805 */ /* 0x000fe2000001ff00 */
[----:B------:R-:W-:Y:S01]  /*0040*/  ULDC.64 UR6, c[0x0][0x208] ;  /* 0x0000820000067ab9 */ /* 0x000fe20000000a00 */
[----:B------:R-:W3:Y:S01]  /*0050*/  S2R R3, SR_CTAID.Y ;  /* 0x0000000000037919 */ /* 0x000ee20000002600 */
[----:B------:R-:W4:Y:S01]  /*0060*/  S2R R11, SR_CTAID.X ;  /* 0x00000000000b7919 */ /* 0x000f220000002500 */
[----:B-1----:R-:W-:-:S04]  /*0070*/  LOP3.LUT R16, R2, 0x7f, RZ, 0xc0, !PT ;  /* 0x0000007f02107812 */ /* 0x002fc800078ec0ff */
[----:B---3--:R-:W-:Y:S01]  /*0080*/  PRMT R10, R16, 0x6540, R3 ;  /* 0x00006540100a7816 */ /* 0x008fe20000000003 */
[----:B----4-:R-:W-:-:S03]  /*0090*/  IMAD.SHL.U32 R0, R11, 0x4, RZ ;  /* 0x000000040b007824 */ /* 0x010fc600078e00ff */
[----:B------:R-:W-:Y:S02]  /*00a0*/  LOP3.LUT R4, R10, 0x80, RZ, 0xfc, !PT ;  /* 0x000000800a047812 */ /* 0x000fe400078efcff */
[----:B------:R-:W-:-:S03]  /*00b0*/  ISETP.GE.AND P0, PT, R0, 0x4, PT ;  /* 0x000000040000780c */ /* 0x000fc60003f06270 */
[--C-:B------:R-:W-:Y:S02]  /*00c0*/  IMAD.IADD R5, R4, 0x1, R11.reuse ;  /* 0x0000000104057824 */ /* 0x100fe400078e020b */
[----:B------:R-:W-:Y:S01]  /*00d0*/  IMAD.IADD R11, R10, 0x1, R11 ;  /* 0x000000010a0b7824 */ /* 0x000fe200078e020b */
[----:B------:R-:W-:Y:S01]  /*00e0*/  ISETP.LT.AND P1, PT, R4, 0x240, !P0 ;  /* 0x000002400400780c */ /* 0x000fe20004721270 */
[----:B------:R-:W-:Y:S01]  /*00f0*/  IMAD.SHL.U32 R15, R5, 0x4, RZ ;  /* 0x00000004050f7824 */ /* 0x000fe200078e00ff */
[----:B------:R-:W-:Y:S01]  /*0100*/  ISETP.LT.AND P0, PT, R10, 0x240, !P0 ;  /* 0x000002400a00780c */ /* 0x000fe20004701270 */
[----:B------:R-:W-:Y:S01]  /*0110*/  IMAD.SHL.U32 R11, R11, 0x4, RZ ;  /* 0x000000040b0b7824 */ /* 0x000fe200078e00ff */
[----:B------:R-:W-:Y:S01]  /*0120*/  CS2R R4, SRZ ;  /* 0x0000000000047805 */ /* 0x000fe2000001ff00 */
[----:B--2---:R-:W-:-:S04]  /*0130*/  IMAD.WIDE R14, R15, 0x4, R8 ;  /* 0x000000040f0e7825 */ /* 0x004fc800078e0208 */
[----:B------:R-:W-:Y:S01]  /*0140*/  IMAD.WIDE R12, R11, 0x4, R8 ;  /* 0x000000040b0c7825 */ /* 0x000fe200078e0208 */
[----:B------:R-:W-:Y:S02]  /*0150*/  CS2R R8, SRZ ;  /* 0x0000000000087805 */ /* 0x000fe4000001ff00 */
[----:B------:R-:W-:Y:S01]  /*0160*/  CS2R R10, SRZ ;  /* 0x00000000000a7805 */ /* 0x000fe2000001ff00 */
[----:B------:R1:W2:Y:S05]  /*0170*/  @P1 LDG.E.EL.128 R4, desc[UR6][R14.64] ;  /* 0x000000060e041981 */ /* 0x0002aa000c2e1d00 */
[----:B------:R-:W3:Y:S01]  /*0180*/  @P0 LDG.E.EL.128 R8, desc[UR6][R12.64] ;  /* 0x000000060c080981 */ /* 0x000ee2000c2e1d00 */
[----:B------:R-:W4:Y:S01]  /*0190*/  S2UR UR5, SR_CgaCtaId ;  /* 0x00000000000579c3 */ /* 0x000f220000008800 */
[----:B------:R-:W-:Y:S01]  /*01a0*/  UMOV UR4, 0x400 ;  /* 0x0000040000047882 */ /* 0x000fe20000000000 */
[----:B-1----:R-:W-:Y:S01]  /*01b0*/  IMAD.SHL.U32 R14, R2, 0x4, RZ ;  /* 0x00000004020e7824 */ /* 0x002fe200078e00ff */
[----:B----4-:R-:W-:-:S06]  /*01c0*/  UPRMT UR4, UR5, 0x654, UR4 ;  /* 0x0000065405047896 */ /* 0x010fcc0008000004 */
[----:B------:R-:W-:Y:S02]  /*01d0*/  LEA R17, R16, UR4, 0x2 ;  /* 0x0000000410117c11 */ /* 0x000fe4000f8e10ff */
[--C-:B------:R-:W-:Y:S02]  /*01e0*/  SHF.R.U32.HI R16, RZ, 0x2, R2.reuse ;  /* 0x00000002ff107819 */ /* 0x100fe40000011602 */
[----:B------:R-:W-:Y:S02]  /*01f0*/  SHF.R.U32.HI R2, RZ, 0x6, R2 ;  /* 0x00000006ff027819 */ /* 0x000fe40000011602 */
[----:B------:R-:W-:Y:S02]  /*0200*/  LOP3.LUT R15, R16, 0x10, RZ, 0xc0, !PT ;  /* 0x00000010100f7812 */ /* 0x000fe400078ec0ff */
[----:B------:R-:W-:-:S03]  /*0210*/  LOP3.LUT R16, R14, 0x1fc, RZ, 0xc0, !PT ;  /* 0x000001fc0e107812 */ /* 0x000fc600078ec0ff */
[----:B------:R-:W-:-:S04]  /*0220*/  VIADD R15, R15, UR4 ;  /* 0x000000040f0f7c36 */ /* 0x000fc80008000000 */
[----:B------:R-:W-:Y:S01]  /*0230*/  IMAD R15, R16, 0x4, R15 ;  /* 0x00000004100f7824 */ /* 0x000fe200078e020f */
[----:B--2---:R1:W-:Y:S04]  /*0240*/  STS [R17+0x200], R4 ;  /* 0x0002000411007388 */ /* 0x0043e80000000800 */
[----:B------:R2:W-:Y:S04]  /*0250*/  STS [R17+0x610], R5 ;  /* 0x0006100511007388 */ /* 0x0005e80000000800 */
[----:B------:R4:W-:Y:S01]  /*0260*/  STS [R17+0xa20], R6 ;  /* 0x000a200611007388 */ /* 0x0009e20000000800 */
[----:B-1----:R-:W-:-:S03]  /*0270*/  LOP3.LUT R4, R14, 0xfc, RZ, 0xc0, !PT ;  /* 0x000000fc0e047812 */ /* 0x002fc600078ec0ff */
[----:B------:R1:W-:Y:S01]  /*0280*/  STS [R17+0xe30], R7 ;  /* 0x000e300711007388 */ /* 0x0003e20000000800 */
[----:B------:R-:W-:-:S03]  /*0290*/  PRMT R3, R4, 0x6540, R3 ;  /* 0x0000654004037816 */ /* 0x000fc60000000003 */
[----:B---3--:R-:W-:Y:S01]  /*02a0*/  STS [R17], R8 ;  /* 0x0000000811007388 */ /* 0x008fe20000000800 */
[----:B--2---:R-:W2:Y:S01]  /*02b0*/  LDC.64 R4, c[0x0][0x218] ;  /* 0x00008600ff047b82 */ /* 0x004ea20000000a00 */
[C---:B------:R-:W-:Y:S01]  /*02c0*/  ISETP.GE.AND P0, PT, R3.reuse, 0x240, PT ;  /* 0x000002400300780c */ /* 0x040fe20003f06270 */
[----:B----4-:R-:W-:Y:S01]  /*02d0*/  IMAD.HI R6, R3, 0x2aaaaaab, RZ ;  /* 0x2aaaaaab03067827 */ /* 0x010fe200078e02ff */
[----:B------:R3:W-:Y:S04]  /*02e0*/  STS [R17+0x410], R9 ;  /* 0x0004100911007388 */ /* 0x0007e80000000800 */
[----:B------:R-:W-:Y:S01]  /*02f0*/  STS [R17+0x820], R10 ;  /* 0x0008200a11007388 */ /* 0x000fe20000000800 */
[----:B-1----:R-:W-:-:S03]  /*0300*/  SHF.R.U32.HI R7, RZ, 0x1f, R6 ;  /* 0x0000001fff077819 */ /* 0x002fc60000011606 */
[----:B------:R-:W-:Y:S01]  /*0310*/  STS [R17+0xc30], R11 ;  /* 0x000c300b11007388 */ /* 0x000fe20000000800 */
[----:B------:R-:W-:Y:S02]  /*0320*/  LEA.HI.SX32 R6, R6, R7, 0x1e ;  /* 0x0000000706067211 */ /* 0x000fe400078ff2ff */
[----:B------:R-:W-:Y:S01]  /*0330*/  SGXT.U32 R7, R2, 0x1 ;  /* 0x000000010207781a */ /* 0x000fe20000000000 */
[----:B------:R-:W-:Y:S02]  /*0340*/  BAR.SYNC.DEFER_BLOCKING 0x0 ;  /* 0x0000000000007b1d */ /* 0x000fe40000010000 */
[----:B---3--:R-:W-:Y:S01]  /*0350*/  IMAD R9, R6, -0x18, R3 ;  /* 0xffffffe806097824 */ /* 0x008fe200078e0203 */
[----:B------:R-:W-:Y:S02]  /*0360*/  LOP3.LUT R7, R0, R7, RZ, 0xfc, !PT ;  /* 0x0000000700077212 */ /* 0x000fe400078efcff */
[----:B------:R-:W-:Y:S01]  /*0370*/  LOP3.LUT R0, R16, 0x200, RZ, 0xfc, !PT ;  /* 0x0000020010007812 */ /* 0x000fe200078efcff */
[----:B------:R-:W-:Y:S01]  /*0380*/  IMAD R6, R6, 0x60, R9 ;  /* 0x0000006006067824 */ /* 0x000fe200078e0209 */
[----:B------:R-:W-:-:S02]  /*0390*/  LOP3.LUT R2, R7, 0x2, RZ, 0xfc, !PT ;  /* 0x0000000207027812 */ /* 0x000fc400078efcff */
[C---:B------:R-:W-:Y:S01]  /*03a0*/  ISETP.LT.AND P1, PT, R7.reuse, 0x4, !P0 ;  /* 0x000000040700780c */ /* 0x040fe20004721270 */
[----:B------:R-:W-:Y:S01]  /*03b0*/  IMAD R7, R7, 0x18, R6 ;  /* 0x0000001807077824 */ /* 0x000fe200078e0206 */
[----:B------:R-:W-:Y:S02]  /*03c0*/  ISETP.LT.AND P0, PT, R2, 0x4, !P0 ;  /* 0x000000040200780c */ /* 0x000fe40004701270 */
[----:B------:R-:W-:Y:S01]  /*03d0*/  SHF.R.U32.HI R0, RZ, 0x4, R0 ;  /* 0x00000004ff007819 */ /* 0x000fe20000011600 */
[----:B--2---:R-:W-:-:S03]  /*03e0*/  IMAD.WIDE R2, R7, 0x4, R4 ;  /* 0x0000000407027825 */ /* 0x004fc600078e0204 */
[----:B------:R-:W-:-:S05]  /*03f0*/  LOP3.LUT R0, R0, 0x30, RZ, 0xc0, !PT ;  /* 0x0000003000007812 */ /* 0x000fca00078ec0ff */
[----:B------:R-:W-:Y:S01]  /*0400*/  VIADD R9, R0, UR4 ;  /* 0x0000000400097c36 */ /* 0x000fe20008000000 */
[----:B------:R-:W1:Y:S03]  /*0410*/  LDS.128 R12, [R15] ;  /* 0x000000000f0c7984 */ /* 0x000e660000000c00 */
[----:B------:R-:W-:Y:S01]  /*0420*/  IMAD R9, R16, 0x4, R9 ;  /* 0x0000000410097824 */ /* 0x000fe200078e0209 */
[----:B-1----:R1:W-:Y:S01]  /*0430*/  @P1 STG.E.128 desc[UR6][R2.64], R12 ;  /* 0x0000000c02001986 */ /* 0x0023e2000c101d06 */
[----:B------:R-:W-:Y:S05]  /*0440*/  @!P0 EXIT ;  /* 0x000000000000894d */ /* 0x000fea0003800000 */
[----:B------:R-:W0:Y:S01]  /*0450*/  LDS.128 R8, [R9+0x800] ;  /* 0x0008000009087984 */ /* 0x000e220000000c00 */
[----:B------:R-:W-:-:S04]  /*0460*/  VIADD R7, R7, 0x30 ;  /* 0x0000003007077836 */ /* 0x000fc80000000000 */
[----:B------:R-:W-:-:S05]  /*0470*/  IMAD.WIDE R4, R7, 0x4, R4 ;  /* 0x0000000407047825 */ /* 0x000fca00078e0204 */
[----:B0-----:R-:W-:Y:S01]  /*0480*/  STG.E.128 desc[UR6][R4.64], R8 ;  /* 0x0000000804007986 */ /* 0x001fe2000c101d06 */
[----:B------:R-:W-:Y:S05]  /*0490*/  EXIT ;  /* 0x000000000000794d */ /* 0x000fea0003800000 */
.L_x_0:
[----:B------:R-:W-:-:S00]  /*04a0*/  BRA `(.L_x_0) ;  /* 0xfffffffc00fc7947 */ /* 0x000fc0000383ffff */
[----:B------:R-:W-:-:S00]  /*04b0*/  NOP ;  /* 0x0000000000007918 */ /* 0x000fc00000000000 */
        /* <DEDUP_REMOVED lines=12> */
.L_x_1:


//--------------------- .nv.shared.triton_poi_fused_10 --------------------------
	.section	.nv.shared.triton_poi_fused_10,"aw",@nobits
	.sectionflags	@""
	.align	16
	.zero		1024


//--------------------- .nv.constant0.triton_poi_fused_10 --------------------------
	.section	.nv.constant0.triton_poi_fused_10,"a",@progbits
	.sectionflags	@""
	.align	4
.nv.constant0.triton_poi_fused_10:
	.zero		552
